	.headerflags	@"EF_CUDA_TEXMODE_UNIFIED EF_CUDA_64BIT_ADDRESS EF_CUDA_ACCELERATORS EF_CUDA_SM90 EF_CUDA_VIRTUAL_SM(EF_CUDA_SM90)"
	.elftype	@"ET_EXEC"


//--------------------- .nv.info                  --------------------------
	.section	.nv.info,"",@"SHT_CUDA_INFO"
	.align	4


	//----- nvinfo : EIATTR_REGCOUNT
	.align		4
        /*0000*/ 	.byte	0x04, 0x2f
        /*0002*/ 	.short	(.L_1 - .L_0)
	.align		4
.L_0:
        /*0004*/ 	.word	index@(triton_poi_fused_cat_74)
        /*0008*/ 	.word	0x0000000e


	//----- nvinfo : EIATTR_MIN_STACK_SIZE
	.align		4
.L_1:
        /*000c*/ 	.byte	0x04, 0x12
        /*000e*/ 	.short	(.L_3 - .L_2)
	.align		4
.L_2:
        /*0010*/ 	.word	index@(triton_poi_fused_cat_74)
        /*0014*/ 	.word	0x00000000


	//----- nvinfo : EIATTR_FRAME_SIZE
	.align		4
.L_3:
        /*0018*/ 	.byte	0x04, 0x11
        /*001a*/ 	.short	(.L_5 - .L_4)
	.align		4
.L_4:
        /*001c*/ 	.word	index@(triton_poi_fused_cat_74)
        /*0020*/ 	.word	0x00000000


	//----- nvinfo : EIATTR_MIN_STACK_SIZE
	.align		4
.L_5:
        /*0024*/ 	.byte	0x04, 0x12
        /*0026*/ 	.short	(.L_7 - .L_6)
	.align		4
.L_6:
        /*0028*/ 	.word	index@(triton_poi_fused_cat_74)
        /*002c*/ 	.word	0x00000000
.L_7:


//--------------------- .nv.info.triton_poi_fused_cat_74 --------------------------
	.section	.nv.info.triton_poi_fused_cat_74,"",@"SHT_CUDA_INFO"
	.sectionflags	@""
	.align	4


	//----- nvinfo : EIATTR_CUDA_API_VERSION
	.align		4
        /*0000*/ 	.byte	0x04, 0x37
        /*0002*/ 	.short	(.L_9 - .L_8)
.L_8:
        /*0004*/ 	.word	0x0000007c


	//----- nvinfo : EIATTR_KPARAM_INFO
	.align		4
.L_9:
        /*0008*/ 	.byte	0x04, 0x17
        /*000a*/ 	.short	(.L_11 - .L_10)
.L_10:
        /*000c*/ 	.word	0x00000000
        /*0010*/ 	.short	0x0003
        /*0012*/ 	.short	0x0018
        /*0014*/ 	.byte	0x00, 0xf0, 0x11, 0x00


	//----- nvinfo : EIATTR_KPARAM_INFO
	.align		4
.L_11:
        /*0018*/ 	.byte	0x04, 0x17
        /*001a*/ 	.short	(.L_13 - .L_12)
.L_12:
        /*001c*/ 	.word	0x00000000
        /*0020*/ 	.short	0x0002
        /*0022*/ 	.short	0x0010
        /*0024*/ 	.byte	0x00, 0xf4, 0x21, 0x00


	//----- nvinfo : EIATTR_KPARAM_INFO
	.align		4
.L_13:
        /*0028*/ 	.byte	0x04, 0x17
        /*002a*/ 	.short	(.L_15 - .L_14)
.L_14:
        /*002c*/ 	.word	0x00000000
        /*0030*/ 	.short	0x0001
        /*0032*/ 	.short	0x0008
        /*0034*/ 	.byte	0x00, 0xf4, 0x21, 0x00


	//----- nvinfo : EIATTR_KPARAM_INFO
	.align		4
.L_15:
        /*0038*/ 	.byte	0x04, 0x17
        /*003a*/ 	.short	(.L_17 - .L_16)
.L_16:
        /*003c*/ 	.word	0x00000000
        /*0040*/ 	.short	0x0000
        /*0042*/ 	.short	0x0000
        /*0044*/ 	.byte	0x00, 0xf4, 0x21, 0x00


	//----- nvinfo : EIATTR_SPARSE_MMA_MASK
	.align		4
.L_17:
        /*0048*/ 	.byte	0x03, 0x50
        /*004a*/ 	.short	0x0000


	//----- nvinfo : EIATTR_MAXREG_COUNT
	.align		4
        /*004c*/ 	.byte	0x03, 0x1b
        /*004e*/ 	.short	0x00ff


	//----- nvinfo : EIATTR_EXIT_INSTR_OFFSETS
	.align		4
        /*0050*/ 	.byte	0x04, 0x1c
        /*0052*/ 	.short	(.L_19 - .L_18)


	//   ....[0]....
.L_18:
        /*0054*/ 	.word	0x00000180


	//   ....[1]....
        /*0058*/ 	.word	0x000001a0


	//----- nvinfo : EIATTR_REQNTID
	.align		4
.L_19:
        /*005c*/ 	.byte	0x04, 0x10
        /*005e*/ 	.short	(.L_21 - .L_20)
.L_20:
        /*0060*/ 	.word	0x00000080
        /*0064*/ 	.word	0x00000001
        /*0068*/ 	.word	0x00000001


	//----- nvinfo : EIATTR_CBANK_PARAM_SIZE
	.align		4
.L_21:
        /*006c*/ 	.byte	0x03, 0x19
        /*006e*/ 	.short	0x001c


	//----- nvinfo : EIATTR_PARAM_CBANK
	.align		4
        /*0070*/ 	.byte	0x04, 0x0a
        /*0072*/ 	.short	(.L_23 - .L_22)
	.align		4
.L_22:
        /*0074*/ 	.word	index@(.nv.constant0.triton_poi_fused_cat_74)
        /*0078*/ 	.short	0x0210
        /*007a*/ 	.short	0x001c


	//----- nvinfo : EIATTR_SW_WAR
	.align		4
.L_23:
        /*007c*/ 	.byte	0x04, 0x36
        /*007e*/ 	.short	(.L_25 - .L_24)
.L_24:
        /*0080*/ 	.word	0x00000008
.L_25:


//--------------------- .nv.callgraph             --------------------------
	.section	.nv.callgraph,"",@"SHT_CUDA_CALLGRAPH"
	.align	4
	.sectionentsize	8
	.align		4
        /*0000*/ 	.word	0x00000000
	.align		4
        /*0004*/ 	.word	0xffffffff
	.align		4
        /*0008*/ 	.word	0x00000000
	.align		4
        /*000c*/ 	.word	0xfffffffe
	.align		4
        /*0010*/ 	.word	0x00000000
	.align		4
        /*0014*/ 	.word	0xfffffffd
	.align		4
        /*0018*/ 	.word	0x00000000
	.align		4
        /*001c*/ 	.word	0xfffffffc


//--------------------- .text.triton_poi_fused_cat_74 --------------------------
	.section	.text.triton_poi_fused_cat_74,"ax",@progbits
	.align	128
        .global         triton_poi_fused_cat_74
        .type           triton_poi_fused_cat_74,@function
        .size           triton_poi_fused_cat_74,(.L_x_1 - triton_poi_fused_cat_74)
        .other          triton_poi_fused_cat_74,@"STO_CUDA_ENTRY STV_DEFAULT"
triton_poi_fused_cat_74:
.text.triton_poi_fused_cat_74:
[----:B------:R-:W0:Y:S02]  /*0000*/  LDC R1, c[0x0][0x28] ;  /* 0x00000a00ff017b82 */ /* 0x000e240000000800 */
[----:B------:R-:W1:Y:S01]  /*0010*/  S2R R0, SR_TID.X ;  /* 0x0000000000007919 */ /* 0x000e620000002100 */
[----:B------:R-:W2:Y:S01]  /*0020*/  LDC.64 R4, c[0x0][0x210] ;  /* 0x00008400ff047b82 */ /* 0x000ea20000000a00 */
[----:B------:R-:W-:Y:S01]  /*0030*/  CS2R R2, SRZ ;  /* 0x0000000000027805 */ /* 0x000fe2000001ff00 */
[----:B------:R-:W-:Y:S01]  /*0040*/  ULDC.64 UR4, c[0x0][0x208] ;  /* 0x0000820000047ab9 */ /* 0x000fe20000000a00 */
[----:B------:R-:W3:Y:S05]  /*0050*/  S2R R11, SR_CTAID.X ;  /* 0x00000000000b7919 */ /* 0x000eea0000002500 */
[----:B------:R-:W4:Y:S08]  /*0060*/  LDC.64 R6, c[0x0][0x218] ;  /* 0x00008600ff067b82 */ /* 0x000f300000000a00 */
[----:B------:R-:W5:Y:S01]  /*0070*/  LDC.64 R8, c[0x0][0x220] ;  /* 0x00008800ff087b82 */ /* 0x000f620000000a00 */
[----:B-1----:R-:W-:-:S05]  /*0080*/  IMAD.SHL.U32 R0, R0, 0x2, RZ ;  /* 0x0000000200007824 */ /* 0x002fca00078e00ff */
[----:B------:R-:W-:-:S05]  /*0090*/  LOP3.LUT R0, R0, 0xfe, RZ, 0xc0, !PT ;  /* 0x000000fe00007812 */ /* 0x000fca00078ec0ff */
[----:B---3--:R-:W-:-:S04]  /*00a0*/  IMAD R11, R11, 0x100, R0 ;  /* 0x000001000b0b7824 */ /* 0x008fc800078e0200 */
[C---:B--2---:R-:W-:Y:S01]  /*00b0*/  IMAD.WIDE R4, R11.reuse, 0x4, R4 ;  /* 0x000000040b047825 */ /* 0x044fe200078e0204 */
[----:B------:R-:W-:-:S13]  /*00c0*/  ISETP.GE.AND P0, PT, R11, 0x800, PT ;  /* 0x000008000b00780c */ /* 0x000fda0003f06270 */
[----:B------:R5:W2:Y:S01]  /*00d0*/  @!P0 LDG.E.64 R2, desc[UR4][R4.64] ;  /* 0x0000000404028981 */ /* 0x000aa2000c1e1b00 */
[----:B------:R-:W-:-:S04]  /*00e0*/  SHF.R.S32.HI R0, RZ, 0x1f, R11 ;  /* 0x0000001fff007819 */ /* 0x000fc8000001140b */
[----:B------:R-:W-:-:S04]  /*00f0*/  LEA.HI R0, R0, R11, RZ, 0x9 ;  /* 0x0000000b00007211 */ /* 0x000fc800078f48ff */
[----:B------:R-:W-:Y:S02]  /*0100*/  LOP3.LUT R10, R0, 0xfffffe00, RZ, 0xc0, !PT ;  /* 0xfffffe00000a7812 */ /* 0x000fe400078ec0ff */
[----:B------:R-:W-:Y:S02]  /*0110*/  SHF.R.S32.HI R0, RZ, 0x9, R0 ;  /* 0x00000009ff007819 */ /* 0x000fe40000011400 */
[----:B------:R-:W-:-:S05]  /*0120*/  IADD3 R11, R11, -R10, RZ ;  /* 0x8000000a0b0b7210 */ /* 0x000fca0007ffe0ff */
[----:B------:R-:W-:-:S04]  /*0130*/  IMAD R11, R0, 0x4400, R11 ;  /* 0x00004400000b7824 */ /* 0x000fc800078e020b */
[----:B----4-:R-:W-:-:S04]  /*0140*/  IMAD.WIDE R6, R11, 0x4, R6 ;  /* 0x000000040b067825 */ /* 0x010fc800078e0206 */
[----:B------:R-:W-:-:S04]  /*0150*/  IMAD.IADD R11, R10, 0x1, R11 ;  /* 0x000000010a0b7824 */ /* 0x000fc800078e020b */
[----:B-----5:R-:W-:Y:S01]  /*0160*/  IMAD.WIDE R4, R11, 0x4, R8 ;  /* 0x000000040b047825 */ /* 0x020fe200078e0208 */
[----:B--2---:R1:W-:Y:S01]  /*0170*/  @!P0 STG.E.64 desc[UR4][R6.64], R2 ;  /* 0x0000000206008986 */ /* 0x0043e2000c101b04 */
[----:B------:R-:W-:Y:S05]  /*0180*/  @P0 EXIT ;  /* 0x000000000000094d */ /* 0x000fea0003800000 */
[----:B------:R-:W-:Y:S01]  /*0190*/  STG.E.64 desc[UR4][R4.64], R2 ;  /* 0x0000000204007986 */ /* 0x000fe2000c101b04 */
[----:B------:R-:W-:Y:S05]  /*01a0*/  EXIT ;  /* 0x000000000000794d */ /* 0x000fea0003800000 */
.L_x_0:
[----:B------:R-:W-:-:S00]  /*01b0*/  BRA `(.L_x_0) ;  /* 0xfffffffc00fc7947 */ /* 0x000fc0000383ffff */
[----:B------:R-:W-:-:S00]  /*01c0*/  NOP ;  /* 0x0000000000007918 */ /* 0x000fc00000000000 */
        /* <DEDUP_REMOVED lines=11> */
.L_x_1:


//--------------------- .nv.constant0.triton_poi_fused_cat_74 --------------------------
	.section	.nv.constant0.triton_poi_fused_cat_74,"a",@progbits
	.sectionflags	@""
	.align	4
.nv.constant0.triton_poi_fused_cat_74:
	.zero		556
